//
// Generated by NVIDIA NVVM Compiler
//
// Compiler Build ID: CL-36424714
// Cuda compilation tools, release 13.0, V13.0.88
// Based on NVVM 20.0.0
//

.version 9.0
.target sm_100
.address_size 64

	// .globl	_Z7encryptPjS_S_

.visible .entry _Z7encryptPjS_S_(
	.param .u64 .ptr .align 1 _Z7encryptPjS_S__param_0,
	.param .u64 .ptr .align 1 _Z7encryptPjS_S__param_1,
	.param .u64 .ptr .align 1 _Z7encryptPjS_S__param_2
)
{
	.reg .b32 	%r<15>;
	.reg .b64 	%rd<11>;

	ld.param.u64 	%rd1, [_Z7encryptPjS_S__param_0];
	ld.param.u64 	%rd2, [_Z7encryptPjS_S__param_1];
	ld.param.u64 	%rd3, [_Z7encryptPjS_S__param_2];
	cvta.to.global.u64 	%rd4, %rd3;
	cvta.to.global.u64 	%rd5, %rd1;
	cvta.to.global.u64 	%rd6, %rd2;
	mov.u32 	%r1, %ctaid.x;
	mov.u32 	%r2, %ntid.x;
	mov.u32 	%r3, %tid.x;
	mad.lo.s32 	%r4, %r1, %r2, %r3;
	mul.wide.u32 	%rd7, %r4, 4;
	add.s64 	%rd8, %rd6, %rd7;
	ld.global.u32 	%r5, [%rd8];
	add.s64 	%rd9, %rd5, %rd7;
	ld.global.u32 	%r6, [%rd9];
	add.s32 	%r7, %r6, %r5;
	mul.hi.u32 	%r8, %r7, 33818641;
	sub.s32 	%r9, %r7, %r8;
	shr.u32 	%r10, %r9, 1;
	add.s32 	%r11, %r10, %r8;
	shr.u32 	%r12, %r11, 6;
	mul.lo.s32 	%r13, %r12, 127;
	sub.s32 	%r14, %r7, %r13;
	add.s64 	%rd10, %rd4, %rd7;
	st.global.u32 	[%rd10], %r14;
	ret;

}


// ===== COMPILED SASS (sm_100) =====

	.target	sm_100

	.elftype	@"ET_EXEC"


//--------------------- .note.nv.tkinfo           --------------------------
	.section	.note.nv.tkinfo,"",@"SHT_NOTE"
	.sectionflags	@"SHF_NOTE_NV_TKINFO"
	.tkinfo
        /*0018*/ 	.word	0x00000002
        /*0030*/ 	.string	""
        /*0030*/ 	.string	"ptxas"
        /*0030*/ 	.string	"Cuda compilation tools, release 13.0, V13.0.88"
        /*0030*/ 	.string	"Build cuda_13.0.r13.0/compiler.36424714_0"
        /*0030*/ 	.string	"-arch sm_100 -m 64 "



//--------------------- .note.nv.cuinfo           --------------------------
	.section	.note.nv.cuinfo,"",@"SHT_NOTE"
	.sectionflags	@"SHF_NOTE_NV_CUINFO"
        /*0018*/ 	.short	0x0002
        /*001a*/ 	.short	0x0064
        /*001c*/ 	.short	0x0082
	.zero		2


//--------------------- .nv.info                  --------------------------
	.section	.nv.info,"",@"SHT_CUDA_INFO"
	.align	4


	//----- nvinfo : EIATTR_REGCOUNT
	.align		4
        /*0000*/ 	.byte	0x04, 0x2f
        /*0002*/ 	.short	(.L_1 - .L_0)
	.align		4
.L_0:
        /*0004*/ 	.word	index@(_Z7encryptPjS_S_)
        /*0008*/ 	.word	0x0000000e


	//----- nvinfo : EIATTR_FRAME_SIZE
	.align		4
.L_1:
        /*000c*/ 	.byte	0x04, 0x11
        /*000e*/ 	.short	(.L_3 - .L_2)
	.align		4
.L_2:
        /*0010*/ 	.word	index@(_Z7encryptPjS_S_)
        /*0014*/ 	.word	0x00000000


	//----- nvinfo : EIATTR_MIN_STACK_SIZE
	.align		4
.L_3:
        /*0018*/ 	.byte	0x04, 0x12
        /*001a*/ 	.short	(.L_5 - .L_4)
	.align		4
.L_4:
        /*001c*/ 	.word	index@(_Z7encryptPjS_S_)
        /*0020*/ 	.word	0x00000000
.L_5:


//--------------------- .nv.compat                --------------------------
	.section	.nv.compat,"",@"SHT_CUDA_COMPAT_INFO"
	.align	4
        /*0000*/ 	.byte	0x02, 0x09, 0x00, 0x00, 0x02, 0x02, 0x01, 0x00, 0x02, 0x05, 0x05, 0x00, 0x03, 0x07, 0x01, 0x01
        /*0010*/ 	.byte	0x02, 0x03, 0x00, 0x00, 0x02, 0x06, 0x01, 0x00, 0x04, 0x0b, 0x08, 0x00, 0x09, 0x00, 0x00, 0x00
        /*0020*/ 	.byte	0x00, 0x00, 0x00, 0x00


//--------------------- .nv.info._Z7encryptPjS_S_ --------------------------
	.section	.nv.info._Z7encryptPjS_S_,"",@"SHT_CUDA_INFO"
	.sectionflags	@""
	.align	4


	//----- nvinfo : EIATTR_CUDA_API_VERSION
	.align		4
        /*0000*/ 	.byte	0x04, 0x37
        /*0002*/ 	.short	(.L_7 - .L_6)
.L_6:
        /*0004*/ 	.word	0x00000082


	//----- nvinfo : EIATTR_KPARAM_INFO
	.align		4
.L_7:
        /*0008*/ 	.byte	0x04, 0x17
        /*000a*/ 	.short	(.L_9 - .L_8)
.L_8:
        /*000c*/ 	.word	0x00000000
        /*0010*/ 	.short	0x0002
        /*0012*/ 	.short	0x0010
        /*0014*/ 	.byte	0x00, 0xf5, 0x21, 0x00


	//----- nvinfo : EIATTR_KPARAM_INFO
	.align		4
.L_9:
        /*0018*/ 	.byte	0x04, 0x17
        /*001a*/ 	.short	(.L_11 - .L_10)
.L_10:
        /*001c*/ 	.word	0x00000000
        /*0020*/ 	.short	0x0001
        /*0022*/ 	.short	0x0008
        /*0024*/ 	.byte	0x00, 0xf5, 0x21, 0x00


	//----- nvinfo : EIATTR_KPARAM_INFO
	.align		4
.L_11:
        /*0028*/ 	.byte	0x04, 0x17
        /*002a*/ 	.short	(.L_13 - .L_12)
.L_12:
        /*002c*/ 	.word	0x00000000
        /*0030*/ 	.short	0x0000
        /*0032*/ 	.short	0x0000
        /*0034*/ 	.byte	0x00, 0xf5, 0x21, 0x00


	//----- nvinfo : EIATTR_SPARSE_MMA_MASK
	.align		4
.L_13:
        /*0038*/ 	.byte	0x03, 0x50
        /*003a*/ 	.short	0x0000


	//----- nvinfo : EIATTR_MAXREG_COUNT
	.align		4
        /*003c*/ 	.byte	0x03, 0x1b
        /*003e*/ 	.short	0x00ff


	//----- nvinfo : EIATTR_MERCURY_ISA_VERSION
	.align		4
        /*0040*/ 	.byte	0x03, 0x5f
        /*0042*/ 	.short	0x0101


	//----- nvinfo : EIATTR_VRC_CTA_INIT_COUNT
	.align		4
        /*0044*/ 	.byte	0x02, 0x4a
	.zero		1
	.zero		1


	//----- nvinfo : EIATTR_EXIT_INSTR_OFFSETS
	.align		4
        /*0048*/ 	.byte	0x04, 0x1c
        /*004a*/ 	.short	(.L_15 - .L_14)


	//   ....[0]....
.L_14:
        /*004c*/ 	.word	0x00000150


	//----- nvinfo : EIATTR_CBANK_PARAM_SIZE
	.align		4
.L_15:
        /*0050*/ 	.byte	0x03, 0x19
        /*0052*/ 	.short	0x0018


	//----- nvinfo : EIATTR_PARAM_CBANK
	.align		4
        /*0054*/ 	.byte	0x04, 0x0a
        /*0056*/ 	.short	(.L_17 - .L_16)
	.align		4
.L_16:
        /*0058*/ 	.word	index@(.nv.constant0._Z7encryptPjS_S_)
        /*005c*/ 	.short	0x0380
        /*005e*/ 	.short	0x0018


	//----- nvinfo : EIATTR_SW_WAR
	.align		4
.L_17:
        /*0060*/ 	.byte	0x04, 0x36
        /*0062*/ 	.short	(.L_19 - .L_18)
.L_18:
        /*0064*/ 	.word	0x00000008
.L_19:


//--------------------- .nv.callgraph             --------------------------
	.section	.nv.callgraph,"",@"SHT_CUDA_CALLGRAPH"
	.align	4
	.sectionentsize	8
	.align		4
        /*0000*/ 	.word	0x00000000
	.align		4
        /*0004*/ 	.word	0xffffffff
	.align		4
        /*0008*/ 	.word	0x00000000
	.align		4
        /*000c*/ 	.word	0xfffffffe
	.align		4
        /*0010*/ 	.word	0x00000000
	.align		4
        /*0014*/ 	.word	0xfffffffd
	.align		4
        /*0018*/ 	.word	0x00000000
	.align		4
        /*001c*/ 	.word	0xfffffffc


//--------------------- .text._Z7encryptPjS_S_    --------------------------
	.section	.text._Z7encryptPjS_S_,"ax",@progbits
	.align	128
        .global         _Z7encryptPjS_S_
        .type           _Z7encryptPjS_S_,@function
        .size           _Z7encryptPjS_S_,(.L_x_1 - _Z7encryptPjS_S_)
        .other          _Z7encryptPjS_S_,@"STO_CUDA_ENTRY STV_DEFAULT"
_Z7encryptPjS_S_:
.text._Z7encryptPjS_S_:
[----:B------:R-:W-:Y:S01]  /*0000*/  LDC R1, c[0x0][0x37c] ;  /* 0x0000df00ff017b82 */ /* 0x000fe20000000800 */
[----:B------:R-:W0:Y:S07]  /*0010*/  S2R R0, SR_TID.X ;  /* 0x0000000000007919 */ /* 0x000e2e0000002100 */
[----:B------:R-:W0:Y:S01]  /*0020*/  S2UR UR6, SR_CTAID.X ;  /* 0x00000000000679c3 */ /* 0x000e220000002500 */
[----:B------:R-:W1:Y:S07]  /*0030*/  LDCU.64 UR4, c[0x0][0x358] ;  /* 0x00006b00ff0477ac */ /* 0x000e6e0008000a00 */
[----:B------:R-:W0:Y:S08]  /*0040*/  LDC R9, c[0x0][0x360] ;  /* 0x0000d800ff097b82 */ /* 0x000e300000000800 */
[----:B------:R-:W2:Y:S08]  /*0050*/  LDC.64 R2, c[0x0][0x388] ;  /* 0x0000e200ff027b82 */ /* 0x000eb00000000a00 */
[----:B------:R-:W3:Y:S01]  /*0060*/  LDC.64 R4, c[0x0][0x380] ;  /* 0x0000e000ff047b82 */ /* 0x000ee20000000a00 */
[----:B0-----:R-:W-:-:S07]  /*0070*/  IMAD R9, R9, UR6, R0 ;  /* 0x0000000609097c24 */ /* 0x001fce000f8e0200 */
[----:B------:R-:W0:Y:S01]  /*0080*/  LDC.64 R6, c[0x0][0x390] ;  /* 0x0000e400ff067b82 */ /* 0x000e220000000a00 */
[----:B--2---:R-:W-:-:S06]  /*0090*/  IMAD.WIDE.U32 R2, R9, 0x4, R2 ;  /* 0x0000000409027825 */ /* 0x004fcc00078e0002 */
[----:B-1----:R-:W2:Y:S01]  /*00a0*/  LDG.E R2, desc[UR4][R2.64] ;  /* 0x0000000402027981 */ /* 0x002ea2000c1e1900 */
[----:B---3--:R-:W-:-:S06]  /*00b0*/  IMAD.WIDE.U32 R4, R9, 0x4, R4 ;  /* 0x0000000409047825 */ /* 0x008fcc00078e0004 */
[----:B------:R-:W2:Y:S01]  /*00c0*/  LDG.E R5, desc[UR4][R4.64] ;  /* 0x0000000404057981 */ /* 0x000ea2000c1e1900 */
[----:B0-----:R-:W-:Y:S01]  /*00d0*/  IMAD.WIDE.U32 R6, R9, 0x4, R6 ;  /* 0x0000000409067825 */ /* 0x001fe200078e0006 */
[----:B--2---:R-:W-:-:S05]  /*00e0*/  IADD3 R0, PT, PT, R2, R5, RZ ;  /* 0x0000000502007210 */ /* 0x004fca0007ffe0ff */
[----:B------:R-:W-:-:S05]  /*00f0*/  IMAD.HI.U32 R11, R0, 0x2040811, RZ ;  /* 0x02040811000b7827 */ /* 0x000fca00078e00ff */
[----:B------:R-:W-:-:S04]  /*0100*/  IADD3 R8, PT, PT, R0, -R11, RZ ;  /* 0x8000000b00087210 */ /* 0x000fc80007ffe0ff */
[----:B------:R-:W-:-:S04]  /*0110*/  LEA.HI R8, R8, R11, RZ, 0x1f ;  /* 0x0000000b08087211 */ /* 0x000fc800078ff8ff */
[----:B------:R-:W-:-:S05]  /*0120*/  SHF.R.U32.HI R11, RZ, 0x6, R8 ;  /* 0x00000006ff0b7819 */ /* 0x000fca0000011608 */
[----:B------:R-:W-:-:S05]  /*0130*/  IMAD R11, R11, -0x7f, R0 ;  /* 0xffffff810b0b7824 */ /* 0x000fca00078e0200 */
[----:B------:R-:W-:Y:S01]  /*0140*/  STG.E desc[UR4][R6.64], R11 ;  /* 0x0000000b06007986 */ /* 0x000fe2000c101904 */
[----:B------:R-:W-:Y:S05]  /*0150*/  EXIT ;  /* 0x000000000000794d */ /* 0x000fea0003800000 */
.L_x_0:
[----:B------:R-:W-:-:S00]  /*0160*/  BRA `(.L_x_0) ;  /* 0xfffffffc00fc7947 */ /* 0x000fc0000383ffff */
[----:B------:R-:W-:-:S00]  /*0170*/  NOP ;  /* 0x0000000000007918 */ /* 0x000fc00000000000 */
        /* <DEDUP_REMOVED lines=8> */
.L_x_1:


//--------------------- .nv.shared.reserved.0     --------------------------
	.section	.nv.shared.reserved.0,"aw",@nobits
	.weak		__nv_reservedSMEM_offset_0_alias
	.size		__nv_reservedSMEM_offset_0_alias, 0, 64
	.other		__nv_reservedSMEM_offset_0_alias,@"STO_CUDA_RESERVED_SHARED STV_DEFAULT"
__nv_reservedSMEM_offset_0_alias:
	.zero		0
	.zero		64


//--------------------- .nv.constant0._Z7encryptPjS_S_ --------------------------
	.section	.nv.constant0._Z7encryptPjS_S_,"a",@progbits
	.sectionflags	@""
	.align	4
.nv.constant0._Z7encryptPjS_S_:
	.zero		920


//--------------------- SYMBOLS --------------------------

	.type		.nv.reservedSmem.offset0,@object
	.size		.nv.reservedSmem.offset0,0x4
